//
// Generated by NVIDIA NVVM Compiler
//
// Compiler Build ID: CL-36424714
// Cuda compilation tools, release 13.0, V13.0.88
// Based on NVVM 20.0.0
//

.version 9.0
.target sm_100
.address_size 64

	// .globl	_Z14hello_from_gpuv
.extern .func  (.param .b32 func_retval0) vprintf
(
	.param .b64 vprintf_param_0,
	.param .b64 vprintf_param_1
)
;
.global .align 1 .b8 $str[36] = {98, 105, 100, 32, 61, 32, 37, 100, 44, 32, 116, 105, 100, 32, 61, 32, 37, 100, 44, 32, 116, 104, 114, 101, 97, 100, 105, 100, 32, 61, 32, 37, 100, 32, 10};

.visible .entry _Z14hello_from_gpuv()
{
	.local .align 8 .b8 	__local_depot0[16];
	.reg .b64 	%SP;
	.reg .b64 	%SPL;
	.reg .b32 	%r<7>;
	.reg .b64 	%rd<5>;

	mov.u64 	%SPL, __local_depot0;
	cvta.local.u64 	%SP, %SPL;
	add.u64 	%rd1, %SP, 0;
	add.u64 	%rd2, %SPL, 0;
	mov.u32 	%r1, %ctaid.x;
	mov.u32 	%r2, %tid.x;
	mov.u32 	%r3, %ntid.x;
	mad.lo.s32 	%r4, %r1, %r3, %r2;
	st.local.v2.u32 	[%rd2], {%r1, %r2};
	st.local.u32 	[%rd2+8], %r4;
	mov.u64 	%rd3, $str;
	cvta.global.u64 	%rd4, %rd3;
	{ // callseq 0, 0
	.param .b64 param0;
	st.param.b64 	[param0], %rd4;
	.param .b64 param1;
	st.param.b64 	[param1], %rd1;
	.param .b32 retval0;
	call.uni (retval0), 
	vprintf, 
	(
	param0, 
	param1
	);
	ld.param.b32 	%r5, [retval0];
	} // callseq 0
	ret;

}
	// .globl	_Z3addii
.visible .entry _Z3addii(
	.param .u32 _Z3addii_param_0,
	.param .u32 _Z3addii_param_1
)
{


	ret;

}


// ===== COMPILED SASS (sm_100) =====

	.target	sm_100

	.elftype	@"ET_EXEC"


//--------------------- .note.nv.tkinfo           --------------------------
	.section	.note.nv.tkinfo,"",@"SHT_NOTE"
	.sectionflags	@"SHF_NOTE_NV_TKINFO"
	.tkinfo
        /*0018*/ 	.word	0x00000002
        /*0030*/ 	.string	""
        /*0030*/ 	.string	"ptxas"
        /*0030*/ 	.string	"Cuda compilation tools, release 13.0, V13.0.88"
        /*0030*/ 	.string	"Build cuda_13.0.r13.0/compiler.36424714_0"
        /*0030*/ 	.string	"-arch sm_100 -m 64 "



//--------------------- .note.nv.cuinfo           --------------------------
	.section	.note.nv.cuinfo,"",@"SHT_NOTE"
	.sectionflags	@"SHF_NOTE_NV_CUINFO"
        /*0018*/ 	.short	0x0002
        /*001a*/ 	.short	0x0064
        /*001c*/ 	.short	0x0082
	.zero		2


//--------------------- .nv.info                  --------------------------
	.section	.nv.info,"",@"SHT_CUDA_INFO"
	.align	4


	//----- nvinfo : EIATTR_REGCOUNT
	.align		4
        /*0000*/ 	.byte	0x04, 0x2f
        /*0002*/ 	.short	(.L_2 - .L_1)
	.align		4
.L_1:
        /*0004*/ 	.word	index@(_Z14hello_from_gpuv)
        /*0008*/ 	.word	0x00000018


	//----- nvinfo : EIATTR_FRAME_SIZE
	.align		4
.L_2:
        /*000c*/ 	.byte	0x04, 0x11
        /*000e*/ 	.short	(.L_4 - .L_3)
	.align		4
.L_3:
        /*0010*/ 	.word	index@(_Z14hello_from_gpuv)
        /*0014*/ 	.word	0x00000010


	//----- nvinfo : EIATTR_REGCOUNT
	.align		4
.L_4:
        /*0018*/ 	.byte	0x04, 0x2f
        /*001a*/ 	.short	(.L_6 - .L_5)
	.align		4
.L_5:
        /*001c*/ 	.word	index@(_Z3addii)
        /*0020*/ 	.word	0x00000004


	//----- nvinfo : EIATTR_FRAME_SIZE
	.align		4
.L_6:
        /*0024*/ 	.byte	0x04, 0x11
        /*0026*/ 	.short	(.L_8 - .L_7)
	.align		4
.L_7:
        /*0028*/ 	.word	index@(_Z3addii)
        /*002c*/ 	.word	0x00000000


	//----- nvinfo : EIATTR_MIN_STACK_SIZE
	.align		4
.L_8:
        /*0030*/ 	.byte	0x04, 0x12
        /*0032*/ 	.short	(.L_10 - .L_9)
	.align		4
.L_9:
        /*0034*/ 	.word	index@(_Z3addii)
        /*0038*/ 	.word	0x00000000


	//----- nvinfo : EIATTR_MIN_STACK_SIZE
	.align		4
.L_10:
        /*003c*/ 	.byte	0x04, 0x12
        /*003e*/ 	.short	(.L_12 - .L_11)
	.align		4
.L_11:
        /*0040*/ 	.word	index@(_Z14hello_from_gpuv)
        /*0044*/ 	.word	0x00000010
.L_12:


//--------------------- .nv.compat                --------------------------
	.section	.nv.compat,"",@"SHT_CUDA_COMPAT_INFO"
	.align	4
        /*0000*/ 	.byte	0x02, 0x09, 0x00, 0x00, 0x02, 0x02, 0x01, 0x00, 0x02, 0x05, 0x05, 0x00, 0x03, 0x07, 0x01, 0x01
        /*0010*/ 	.byte	0x02, 0x03, 0x00, 0x00, 0x02, 0x06, 0x01, 0x00, 0x04, 0x0b, 0x08, 0x00, 0x09, 0x00, 0x00, 0x00
        /*0020*/ 	.byte	0x00, 0x00, 0x00, 0x00


//--------------------- .nv.info._Z3addii         --------------------------
	.section	.nv.info._Z3addii,"",@"SHT_CUDA_INFO"
	.sectionflags	@""
	.align	4


	//----- nvinfo : EIATTR_CUDA_API_VERSION
	.align		4
        /*0000*/ 	.byte	0x04, 0x37
        /*0002*/ 	.short	(.L_14 - .L_13)
.L_13:
        /*0004*/ 	.word	0x00000082


	//----- nvinfo : EIATTR_KPARAM_INFO
	.align		4
.L_14:
        /*0008*/ 	.byte	0x04, 0x17
        /*000a*/ 	.short	(.L_16 - .L_15)
.L_15:
        /*000c*/ 	.word	0x00000000
        /*0010*/ 	.short	0x0001
        /*0012*/ 	.short	0x0004
        /*0014*/ 	.byte	0x00, 0xf0, 0x11, 0x00


	//----- nvinfo : EIATTR_KPARAM_INFO
	.align		4
.L_16:
        /*0018*/ 	.byte	0x04, 0x17
        /*001a*/ 	.short	(.L_18 - .L_17)
.L_17:
        /*001c*/ 	.word	0x00000000
        /*0020*/ 	.short	0x0000
        /*0022*/ 	.short	0x0000
        /*0024*/ 	.byte	0x00, 0xf0, 0x11, 0x00


	//----- nvinfo : EIATTR_SPARSE_MMA_MASK
	.align		4
.L_18:
        /*0028*/ 	.byte	0x03, 0x50
        /*002a*/ 	.short	0x0000


	//----- nvinfo : EIATTR_MAXREG_COUNT
	.align		4
        /*002c*/ 	.byte	0x03, 0x1b
        /*002e*/ 	.short	0x00ff


	//----- nvinfo : EIATTR_MERCURY_ISA_VERSION
	.align		4
        /*0030*/ 	.byte	0x03, 0x5f
        /*0032*/ 	.short	0x0101


	//----- nvinfo : EIATTR_VRC_CTA_INIT_COUNT
	.align		4
        /*0034*/ 	.byte	0x02, 0x4a
	.zero		1
	.zero		1


	//----- nvinfo : EIATTR_EXIT_INSTR_OFFSETS
	.align		4
        /*0038*/ 	.byte	0x04, 0x1c
        /*003a*/ 	.short	(.L_20 - .L_19)


	//   ....[0]....
.L_19:
        /*003c*/ 	.word	0x00000010


	//----- nvinfo : EIATTR_CBANK_PARAM_SIZE
	.align		4
.L_20:
        /*0040*/ 	.byte	0x03, 0x19
        /*0042*/ 	.short	0x0008


	//----- nvinfo : EIATTR_PARAM_CBANK
	.align		4
        /*0044*/ 	.byte	0x04, 0x0a
        /*0046*/ 	.short	(.L_22 - .L_21)
	.align		4
.L_21:
        /*0048*/ 	.word	index@(.nv.constant0._Z3addii)
        /*004c*/ 	.short	0x0380
        /*004e*/ 	.short	0x0008


	//----- nvinfo : EIATTR_SW_WAR
	.align		4
.L_22:
        /*0050*/ 	.byte	0x04, 0x36
        /*0052*/ 	.short	(.L_24 - .L_23)
.L_23:
        /*0054*/ 	.word	0x00000008
.L_24:


//--------------------- .nv.info._Z14hello_from_gpuv --------------------------
	.section	.nv.info._Z14hello_from_gpuv,"",@"SHT_CUDA_INFO"
	.sectionflags	@""
	.align	4


	//----- nvinfo : EIATTR_CUDA_API_VERSION
	.align		4
        /*0000*/ 	.byte	0x04, 0x37
        /*0002*/ 	.short	(.L_26 - .L_25)
.L_25:
        /*0004*/ 	.word	0x00000082


	//----- nvinfo : EIATTR_SPARSE_MMA_MASK
	.align		4
.L_26:
        /*0008*/ 	.byte	0x03, 0x50
        /*000a*/ 	.short	0x0000


	//----- nvinfo : EIATTR_MAXREG_COUNT
	.align		4
        /*000c*/ 	.byte	0x03, 0x1b
        /*000e*/ 	.short	0x00ff


	//----- nvinfo : EIATTR_EXTERNS
	.align		4
        /*0010*/ 	.byte	0x04, 0x0f
        /*0012*/ 	.short	(.L_28 - .L_27)


	//   ....[0]....
	.align		4
.L_27:
        /*0014*/ 	.word	index@(vprintf)


	//----- nvinfo : EIATTR_MERCURY_ISA_VERSION
	.align		4
.L_28:
        /*0018*/ 	.byte	0x03, 0x5f
        /*001a*/ 	.short	0x0101


	//----- nvinfo : EIATTR_VRC_CTA_INIT_COUNT
	.align		4
        /*001c*/ 	.byte	0x02, 0x4a
	.zero		1
	.zero		1


	//----- nvinfo : EIATTR_SYSCALL_OFFSETS
	.align		4
        /*0020*/ 	.byte	0x04, 0x46
        /*0022*/ 	.short	(.L_30 - .L_29)


	//   ....[0]....
.L_29:
        /*0024*/ 	.word	0x00000120


	//----- nvinfo : EIATTR_EXIT_INSTR_OFFSETS
	.align		4
.L_30:
        /*0028*/ 	.byte	0x04, 0x1c
        /*002a*/ 	.short	(.L_32 - .L_31)


	//   ....[0]....
.L_31:
        /*002c*/ 	.word	0x00000130


	//----- nvinfo : EIATTR_SW_WAR
	.align		4
.L_32:
        /*0030*/ 	.byte	0x04, 0x36
        /*0032*/ 	.short	(.L_34 - .L_33)
.L_33:
        /*0034*/ 	.word	0x00000008
.L_34:


//--------------------- .nv.callgraph             --------------------------
	.section	.nv.callgraph,"",@"SHT_CUDA_CALLGRAPH"
	.align	4
	.sectionentsize	8
	.align		4
        /*0000*/ 	.word	0x00000000
	.align		4
        /*0004*/ 	.word	0xffffffff
	.align		4
        /*0008*/ 	.word	index@(_Z14hello_from_gpuv)
	.align		4
        /*000c*/ 	.word	index@(vprintf)
	.align		4
        /*0010*/ 	.word	0x00000000
	.align		4
        /*0014*/ 	.word	0xfffffffe
	.align		4
        /*0018*/ 	.word	0x00000000
	.align		4
        /*001c*/ 	.word	0xfffffffd
	.align		4
        /*0020*/ 	.word	0x00000000
	.align		4
        /*0024*/ 	.word	0xfffffffc


//--------------------- .nv.constant4             --------------------------
	.section	.nv.constant4,"a",@progbits
	.align	8
	.align		8
.nv.constant4:
        /*0000*/ 	.dword	$str
	.align		8
        /*0008*/ 	.dword	vprintf


//--------------------- .text._Z3addii            --------------------------
	.section	.text._Z3addii,"ax",@progbits
	.align	128
        .global         _Z3addii
        .type           _Z3addii,@function
        .size           _Z3addii,(.L_x_3 - _Z3addii)
        .other          _Z3addii,@"STO_CUDA_ENTRY STV_DEFAULT"
_Z3addii:
.text._Z3addii:
[----:B------:R-:W-:Y:S01]  /*0000*/  LDC R1, c[0x0][0x37c] ;  /* 0x0000df00ff017b82 */ /* 0x000fe20000000800 */
[----:B------:R-:W-:Y:S05]  /*0010*/  EXIT ;  /* 0x000000000000794d */ /* 0x000fea0003800000 */
.L_x_0:
[----:B------:R-:W-:-:S00]  /*0020*/  BRA `(.L_x_0) ;  /* 0xfffffffc00fc7947 */ /* 0x000fc0000383ffff */
[----:B------:R-:W-:-:S00]  /*0030*/  NOP ;  /* 0x0000000000007918 */ /* 0x000fc00000000000 */
        /* <DEDUP_REMOVED lines=12> */
.L_x_3:


//--------------------- .text._Z14hello_from_gpuv --------------------------
	.section	.text._Z14hello_from_gpuv,"ax",@progbits
	.align	128
        .global         _Z14hello_from_gpuv
        .type           _Z14hello_from_gpuv,@function
        .size           _Z14hello_from_gpuv,(.L_x_4 - _Z14hello_from_gpuv)
        .other          _Z14hello_from_gpuv,@"STO_CUDA_ENTRY STV_DEFAULT"
_Z14hello_from_gpuv:
.text._Z14hello_from_gpuv:
[----:B------:R-:W0:Y:S01]  /*0000*/  LDC R1, c[0x0][0x37c] ;  /* 0x0000df00ff017b82 */ /* 0x000e220000000800 */
[----:B------:R-:W1:Y:S01]  /*0010*/  S2R R8, SR_CTAID.X ;  /* 0x0000000000087919 */ /* 0x000e620000002500 */
[----:B------:R-:W2:Y:S01]  /*0020*/  LDCU UR5, c[0x0][0x2fc] ;  /* 0x00005f80ff0577ac */ /* 0x000ea20008000800 */
[----:B------:R-:W-:Y:S01]  /*0030*/  MOV R2, 0x8 ;  /* 0x0000000800027802 */ /* 0x000fe20000000f00 */
[----:B0-----:R-:W-:Y:S01]  /*0040*/  VIADD R1, R1, 0xfffffff0 ;  /* 0xfffffff001017836 */ /* 0x001fe20000000000 */
[----:B------:R-:W1:Y:S01]  /*0050*/  S2R R9, SR_TID.X ;  /* 0x0000000000097919 */ /* 0x000e620000002100 */
[----:B------:R-:W1:Y:S03]  /*0060*/  LDCU UR6, c[0x0][0x360] ;  /* 0x00006c00ff0677ac */ /* 0x000e660008000800 */
[----:B------:R-:W0:Y:S01]  /*0070*/  LDC.64 R2, c[0x4][R2] ;  /* 0x0100000002027b82 */ /* 0x000e220000000a00 */
[----:B------:R-:W3:Y:S02]  /*0080*/  LDCU UR4, c[0x0][0x2f8] ;  /* 0x00005f00ff0477ac */ /* 0x000ee40008000800 */
[----:B---3--:R-:W-:-:S05]  /*0090*/  IADD3 R6, P0, PT, R1, UR4, RZ ;  /* 0x0000000401067c10 */ /* 0x008fca000ff1e0ff */
[----:B--2---:R-:W-:Y:S02]  /*00a0*/  IMAD.X R7, RZ, RZ, UR5, P0 ;  /* 0x00000005ff077e24 */ /* 0x004fe400080e06ff */
[----:B-1----:R-:W-:Y:S01]  /*00b0*/  IMAD R0, R8, UR6, R9 ;  /* 0x0000000608007c24 */ /* 0x002fe2000f8e0209 */
[----:B------:R1:W-:Y:S01]  /*00c0*/  STL.64 [R1], R8 ;  /* 0x0000000801007387 */ /* 0x0003e20000100a00 */
[----:B------:R-:W2:Y:S03]  /*00d0*/  LDCU.64 UR6, c[0x4][URZ] ;  /* 0x01000000ff0677ac */ /* 0x000ea60008000a00 */
[----:B------:R1:W-:Y:S01]  /*00e0*/  STL [R1+0x8], R0 ;  /* 0x0000080001007387 */ /* 0x0003e20000100800 */
[----:B--2---:R-:W-:Y:S01]  /*00f0*/  IMAD.U32 R4, RZ, RZ, UR6 ;  /* 0x00000006ff047e24 */ /* 0x004fe2000f8e00ff */
[----:B01----:R-:W-:-:S07]  /*0100*/  MOV R5, UR7 ;  /* 0x0000000700057c02 */ /* 0x003fce0008000f00 */
[----:B------:R-:W-:-:S07]  /*0110*/  LEPC R20, `(.L_x_1) ;  /* 0x000000001014794e */ /* 0x000fce0000000000 */
[----:B------:R-:W-:Y:S05]  /*0120*/  CALL.ABS.NOINC R2 ;  /* 0x0000000002007343 */ /* 0x000fea0003c00000 */
.L_x_1:
[----:B------:R-:W-:Y:S05]  /*0130*/  EXIT ;  /* 0x000000000000794d */ /* 0x000fea0003800000 */
.L_x_2:
        /* <DEDUP_REMOVED lines=12> */
.L_x_4:


//--------------------- .nv.global.init           --------------------------
	.section	.nv.global.init,"aw",@progbits
.nv.global.init:
	.type		$str,@object
	.size		$str,(.L_0 - $str)
$str:
        /*0000*/ 	.byte	0x62, 0x69, 0x64, 0x20, 0x3d, 0x20, 0x25, 0x64, 0x2c, 0x20, 0x74, 0x69, 0x64, 0x20, 0x3d, 0x20
        /*0010*/ 	.byte	0x25, 0x64, 0x2c, 0x20, 0x74, 0x68, 0x72, 0x65, 0x61, 0x64, 0x69, 0x64, 0x20, 0x3d, 0x20, 0x25
        /*0020*/ 	.byte	0x64, 0x20, 0x0a, 0x00
.L_0:


//--------------------- .nv.shared.reserved.0     --------------------------
	.section	.nv.shared.reserved.0,"aw",@nobits
	.weak		__nv_reservedSMEM_offset_0_alias
	.size		__nv_reservedSMEM_offset_0_alias, 0, 64
	.other		__nv_reservedSMEM_offset_0_alias,@"STO_CUDA_RESERVED_SHARED STV_DEFAULT"
__nv_reservedSMEM_offset_0_alias:
	.zero		0
	.zero		64


//--------------------- .nv.constant0._Z3addii    --------------------------
	.section	.nv.constant0._Z3addii,"a",@progbits
	.sectionflags	@""
	.align	4
.nv.constant0._Z3addii:
	.zero		904


//--------------------- .nv.constant0._Z14hello_from_gpuv --------------------------
	.section	.nv.constant0._Z14hello_from_gpuv,"a",@progbits
	.sectionflags	@""
	.align	4
.nv.constant0._Z14hello_from_gpuv:
	.zero		896


//--------------------- SYMBOLS --------------------------

	.type		.nv.reservedSmem.offset0,@object
	.size		.nv.reservedSmem.offset0,0x4
	.type		vprintf,@function
